//
// Generated by NVIDIA NVVM Compiler
//
// Compiler Build ID: CL-36424714
// Cuda compilation tools, release 13.0, V13.0.88
// Based on NVVM 20.0.0
//

.version 9.0
.target sm_100
.address_size 64

	// .globl	_Z6GPUfmaPKfS0_Pfi

.visible .entry _Z6GPUfmaPKfS0_Pfi(
	.param .u64 .ptr .align 1 _Z6GPUfmaPKfS0_Pfi_param_0,
	.param .u64 .ptr .align 1 _Z6GPUfmaPKfS0_Pfi_param_1,
	.param .u64 .ptr .align 1 _Z6GPUfmaPKfS0_Pfi_param_2,
	.param .u32 _Z6GPUfmaPKfS0_Pfi_param_3
)
{
	.reg .pred 	%p<2>;
	.reg .b32 	%r<6>;
	.reg .b32 	%f<5>;
	.reg .b64 	%rd<11>;

	ld.param.u64 	%rd1, [_Z6GPUfmaPKfS0_Pfi_param_0];
	ld.param.u64 	%rd2, [_Z6GPUfmaPKfS0_Pfi_param_1];
	ld.param.u64 	%rd3, [_Z6GPUfmaPKfS0_Pfi_param_2];
	ld.param.u32 	%r2, [_Z6GPUfmaPKfS0_Pfi_param_3];
	mov.u32 	%r3, %ntid.x;
	mov.u32 	%r4, %ctaid.x;
	mov.u32 	%r5, %tid.x;
	mad.lo.s32 	%r1, %r3, %r4, %r5;
	setp.ge.s32 	%p1, %r1, %r2;
	@%p1 bra 	$L__BB0_2;
	cvta.to.global.u64 	%rd4, %rd1;
	cvta.to.global.u64 	%rd5, %rd2;
	cvta.to.global.u64 	%rd6, %rd3;
	mul.wide.s32 	%rd7, %r1, 4;
	add.s64 	%rd8, %rd4, %rd7;
	ld.global.f32 	%f1, [%rd8];
	add.s64 	%rd9, %rd5, %rd7;
	ld.global.f32 	%f2, [%rd9];
	add.s64 	%rd10, %rd6, %rd7;
	ld.global.f32 	%f3, [%rd10];
	fma.rn.f32 	%f4, %f1, %f2, %f3;
	st.global.f32 	[%rd10], %f4;
$L__BB0_2:
	ret;

}


// ===== COMPILED SASS (sm_100) =====

	.target	sm_100

	.elftype	@"ET_EXEC"


//--------------------- .note.nv.tkinfo           --------------------------
	.section	.note.nv.tkinfo,"",@"SHT_NOTE"
	.sectionflags	@"SHF_NOTE_NV_TKINFO"
	.tkinfo
        /*0018*/ 	.word	0x00000002
        /*0030*/ 	.string	""
        /*0030*/ 	.string	"ptxas"
        /*0030*/ 	.string	"Cuda compilation tools, release 13.0, V13.0.88"
        /*0030*/ 	.string	"Build cuda_13.0.r13.0/compiler.36424714_0"
        /*0030*/ 	.string	"-arch sm_100 -m 64 "



//--------------------- .note.nv.cuinfo           --------------------------
	.section	.note.nv.cuinfo,"",@"SHT_NOTE"
	.sectionflags	@"SHF_NOTE_NV_CUINFO"
        /*0018*/ 	.short	0x0002
        /*001a*/ 	.short	0x0064
        /*001c*/ 	.short	0x0082
	.zero		2


//--------------------- .nv.info                  --------------------------
	.section	.nv.info,"",@"SHT_CUDA_INFO"
	.align	4


	//----- nvinfo : EIATTR_REGCOUNT
	.align		4
        /*0000*/ 	.byte	0x04, 0x2f
        /*0002*/ 	.short	(.L_1 - .L_0)
	.align		4
.L_0:
        /*0004*/ 	.word	index@(_Z6GPUfmaPKfS0_Pfi)
        /*0008*/ 	.word	0x0000000c


	//----- nvinfo : EIATTR_FRAME_SIZE
	.align		4
.L_1:
        /*000c*/ 	.byte	0x04, 0x11
        /*000e*/ 	.short	(.L_3 - .L_2)
	.align		4
.L_2:
        /*0010*/ 	.word	index@(_Z6GPUfmaPKfS0_Pfi)
        /*0014*/ 	.word	0x00000000


	//----- nvinfo : EIATTR_MIN_STACK_SIZE
	.align		4
.L_3:
        /*0018*/ 	.byte	0x04, 0x12
        /*001a*/ 	.short	(.L_5 - .L_4)
	.align		4
.L_4:
        /*001c*/ 	.word	index@(_Z6GPUfmaPKfS0_Pfi)
        /*0020*/ 	.word	0x00000000
.L_5:


//--------------------- .nv.compat                --------------------------
	.section	.nv.compat,"",@"SHT_CUDA_COMPAT_INFO"
	.align	4
        /*0000*/ 	.byte	0x02, 0x09, 0x00, 0x00, 0x02, 0x02, 0x01, 0x00, 0x02, 0x05, 0x05, 0x00, 0x03, 0x07, 0x01, 0x01
        /*0010*/ 	.byte	0x02, 0x03, 0x00, 0x00, 0x02, 0x06, 0x01, 0x00, 0x04, 0x0b, 0x08, 0x00, 0x09, 0x00, 0x00, 0x00
        /*0020*/ 	.byte	0x00, 0x00, 0x00, 0x00


//--------------------- .nv.info._Z6GPUfmaPKfS0_Pfi --------------------------
	.section	.nv.info._Z6GPUfmaPKfS0_Pfi,"",@"SHT_CUDA_INFO"
	.sectionflags	@""
	.align	4


	//----- nvinfo : EIATTR_CUDA_API_VERSION
	.align		4
        /*0000*/ 	.byte	0x04, 0x37
        /*0002*/ 	.short	(.L_7 - .L_6)
.L_6:
        /*0004*/ 	.word	0x00000082


	//----- nvinfo : EIATTR_KPARAM_INFO
	.align		4
.L_7:
        /*0008*/ 	.byte	0x04, 0x17
        /*000a*/ 	.short	(.L_9 - .L_8)
.L_8:
        /*000c*/ 	.word	0x00000000
        /*0010*/ 	.short	0x0003
        /*0012*/ 	.short	0x0018
        /*0014*/ 	.byte	0x00, 0xf0, 0x11, 0x00


	//----- nvinfo : EIATTR_KPARAM_INFO
	.align		4
.L_9:
        /*0018*/ 	.byte	0x04, 0x17
        /*001a*/ 	.short	(.L_11 - .L_10)
.L_10:
        /*001c*/ 	.word	0x00000000
        /*0020*/ 	.short	0x0002
        /*0022*/ 	.short	0x0010
        /*0024*/ 	.byte	0x00, 0xf5, 0x21, 0x00


	//----- nvinfo : EIATTR_KPARAM_INFO
	.align		4
.L_11:
        /*0028*/ 	.byte	0x04, 0x17
        /*002a*/ 	.short	(.L_13 - .L_12)
.L_12:
        /*002c*/ 	.word	0x00000000
        /*0030*/ 	.short	0x0001
        /*0032*/ 	.short	0x0008
        /*0034*/ 	.byte	0x00, 0xf5, 0x21, 0x00


	//----- nvinfo : EIATTR_KPARAM_INFO
	.align		4
.L_13:
        /*0038*/ 	.byte	0x04, 0x17
        /*003a*/ 	.short	(.L_15 - .L_14)
.L_14:
        /*003c*/ 	.word	0x00000000
        /*0040*/ 	.short	0x0000
        /*0042*/ 	.short	0x0000
        /*0044*/ 	.byte	0x00, 0xf5, 0x21, 0x00


	//----- nvinfo : EIATTR_SPARSE_MMA_MASK
	.align		4
.L_15:
        /*0048*/ 	.byte	0x03, 0x50
        /*004a*/ 	.short	0x0000


	//----- nvinfo : EIATTR_MAXREG_COUNT
	.align		4
        /*004c*/ 	.byte	0x03, 0x1b
        /*004e*/ 	.short	0x00ff


	//----- nvinfo : EIATTR_MERCURY_ISA_VERSION
	.align		4
        /*0050*/ 	.byte	0x03, 0x5f
        /*0052*/ 	.short	0x0101


	//----- nvinfo : EIATTR_VRC_CTA_INIT_COUNT
	.align		4
        /*0054*/ 	.byte	0x02, 0x4a
	.zero		1
	.zero		1


	//----- nvinfo : EIATTR_EXIT_INSTR_OFFSETS
	.align		4
        /*0058*/ 	.byte	0x04, 0x1c
        /*005a*/ 	.short	(.L_17 - .L_16)


	//   ....[0]....
.L_16:
        /*005c*/ 	.word	0x00000070


	//   ....[1]....
        /*0060*/ 	.word	0x00000140


	//----- nvinfo : EIATTR_CBANK_PARAM_SIZE
	.align		4
.L_17:
        /*0064*/ 	.byte	0x03, 0x19
        /*0066*/ 	.short	0x001c


	//----- nvinfo : EIATTR_PARAM_CBANK
	.align		4
        /*0068*/ 	.byte	0x04, 0x0a
        /*006a*/ 	.short	(.L_19 - .L_18)
	.align		4
.L_18:
        /*006c*/ 	.word	index@(.nv.constant0._Z6GPUfmaPKfS0_Pfi)
        /*0070*/ 	.short	0x0380
        /*0072*/ 	.short	0x001c


	//----- nvinfo : EIATTR_SW_WAR
	.align		4
.L_19:
        /*0074*/ 	.byte	0x04, 0x36
        /*0076*/ 	.short	(.L_21 - .L_20)
.L_20:
        /*0078*/ 	.word	0x00000008
.L_21:


//--------------------- .nv.callgraph             --------------------------
	.section	.nv.callgraph,"",@"SHT_CUDA_CALLGRAPH"
	.align	4
	.sectionentsize	8
	.align		4
        /*0000*/ 	.word	0x00000000
	.align		4
        /*0004*/ 	.word	0xffffffff
	.align		4
        /*0008*/ 	.word	0x00000000
	.align		4
        /*000c*/ 	.word	0xfffffffe
	.align		4
        /*0010*/ 	.word	0x00000000
	.align		4
        /*0014*/ 	.word	0xfffffffd
	.align		4
        /*0018*/ 	.word	0x00000000
	.align		4
        /*001c*/ 	.word	0xfffffffc


//--------------------- .text._Z6GPUfmaPKfS0_Pfi  --------------------------
	.section	.text._Z6GPUfmaPKfS0_Pfi,"ax",@progbits
	.align	128
        .global         _Z6GPUfmaPKfS0_Pfi
        .type           _Z6GPUfmaPKfS0_Pfi,@function
        .size           _Z6GPUfmaPKfS0_Pfi,(.L_x_1 - _Z6GPUfmaPKfS0_Pfi)
        .other          _Z6GPUfmaPKfS0_Pfi,@"STO_CUDA_ENTRY STV_DEFAULT"
_Z6GPUfmaPKfS0_Pfi:
.text._Z6GPUfmaPKfS0_Pfi:
[----:B------:R-:W-:Y:S01]  /*0000*/  LDC R1, c[0x0][0x37c] ;  /* 0x0000df00ff017b82 */ /* 0x000fe20000000800 */
[----:B------:R-:W0:Y:S01]  /*0010*/  S2R R9, SR_CTAID.X ;  /* 0x0000000000097919 */ /* 0x000e220000002500 */
[----:B------:R-:W0:Y:S01]  /*0020*/  LDCU UR4, c[0x0][0x360] ;  /* 0x00006c00ff0477ac */ /* 0x000e220008000800 */
[----:B------:R-:W0:Y:S01]  /*0030*/  S2R R0, SR_TID.X ;  /* 0x0000000000007919 */ /* 0x000e220000002100 */
[----:B------:R-:W1:Y:S01]  /*0040*/  LDCU UR5, c[0x0][0x398] ;  /* 0x00007300ff0577ac */ /* 0x000e620008000800 */
[----:B0-----:R-:W-:-:S05]  /*0050*/  IMAD R9, R9, UR4, R0 ;  /* 0x0000000409097c24 */ /* 0x001fca000f8e0200 */
[----:B-1----:R-:W-:-:S13]  /*0060*/  ISETP.GE.AND P0, PT, R9, UR5, PT ;  /* 0x0000000509007c0c */ /* 0x002fda000bf06270 */
[----:B------:R-:W-:Y:S05]  /*0070*/  @P0 EXIT ;  /* 0x000000000000094d */ /* 0x000fea0003800000 */
[----:B------:R-:W0:Y:S01]  /*0080*/  LDC.64 R2, c[0x0][0x380] ;  /* 0x0000e000ff027b82 */ /* 0x000e220000000a00 */
[----:B------:R-:W1:Y:S07]  /*0090*/  LDCU.64 UR4, c[0x0][0x358] ;  /* 0x00006b00ff0477ac */ /* 0x000e6e0008000a00 */
[----:B------:R-:W2:Y:S08]  /*00a0*/  LDC.64 R4, c[0x0][0x388] ;  /* 0x0000e200ff047b82 */ /* 0x000eb00000000a00 */
[----:B------:R-:W3:Y:S01]  /*00b0*/  LDC.64 R6, c[0x0][0x390] ;  /* 0x0000e400ff067b82 */ /* 0x000ee20000000a00 */
[----:B0-----:R-:W-:-:S06]  /*00c0*/  IMAD.WIDE R2, R9, 0x4, R2 ;  /* 0x0000000409027825 */ /* 0x001fcc00078e0202 */
[----:B-1----:R-:W4:Y:S01]  /*00d0*/  LDG.E R2, desc[UR4][R2.64] ;  /* 0x0000000402027981 */ /* 0x002f22000c1e1900 */
[----:B--2---:R-:W-:-:S06]  /*00e0*/  IMAD.WIDE R4, R9, 0x4, R4 ;  /* 0x0000000409047825 */ /* 0x004fcc00078e0204 */
[----:B------:R-:W4:Y:S01]  /*00f0*/  LDG.E R5, desc[UR4][R4.64] ;  /* 0x0000000404057981 */ /* 0x000f22000c1e1900 */
[----:B---3--:R-:W-:-:S05]  /*0100*/  IMAD.WIDE R6, R9, 0x4, R6 ;  /* 0x0000000409067825 */ /* 0x008fca00078e0206 */
[----:B------:R-:W4:Y:S02]  /*0110*/  LDG.E R9, desc[UR4][R6.64] ;  /* 0x0000000406097981 */ /* 0x000f24000c1e1900 */
[----:B----4-:R-:W-:-:S05]  /*0120*/  FFMA R9, R2, R5, R9 ;  /* 0x0000000502097223 */ /* 0x010fca0000000009 */
[----:B------:R-:W-:Y:S01]  /*0130*/  STG.E desc[UR4][R6.64], R9 ;  /* 0x0000000906007986 */ /* 0x000fe2000c101904 */
[----:B------:R-:W-:Y:S05]  /*0140*/  EXIT ;  /* 0x000000000000794d */ /* 0x000fea0003800000 */
.L_x_0:
[----:B------:R-:W-:-:S00]  /*0150*/  BRA `(.L_x_0) ;  /* 0xfffffffc00fc7947 */ /* 0x000fc0000383ffff */
[----:B------:R-:W-:-:S00]  /*0160*/  NOP ;  /* 0x0000000000007918 */ /* 0x000fc00000000000 */
        /* <DEDUP_REMOVED lines=9> */
.L_x_1:


//--------------------- .nv.shared.reserved.0     --------------------------
	.section	.nv.shared.reserved.0,"aw",@nobits
	.weak		__nv_reservedSMEM_offset_0_alias
	.size		__nv_reservedSMEM_offset_0_alias, 0, 64
	.other		__nv_reservedSMEM_offset_0_alias,@"STO_CUDA_RESERVED_SHARED STV_DEFAULT"
__nv_reservedSMEM_offset_0_alias:
	.zero		0
	.zero		64


//--------------------- .nv.constant0._Z6GPUfmaPKfS0_Pfi --------------------------
	.section	.nv.constant0._Z6GPUfmaPKfS0_Pfi,"a",@progbits
	.sectionflags	@""
	.align	4
.nv.constant0._Z6GPUfmaPKfS0_Pfi:
	.zero		924


//--------------------- SYMBOLS --------------------------

	.type		.nv.reservedSmem.offset0,@object
	.size		.nv.reservedSmem.offset0,0x4
